//
// Generated by NVIDIA NVVM Compiler
//
// Compiler Build ID: CL-36424714
// Cuda compilation tools, release 13.0, V13.0.88
// Based on NVVM 20.0.0
//

.version 9.0
.target sm_100
.address_size 64

	// .globl	_Z18convertToGreyScalePiPdiddd

.visible .entry _Z18convertToGreyScalePiPdiddd(
	.param .u64 .ptr .align 1 _Z18convertToGreyScalePiPdiddd_param_0,
	.param .u64 .ptr .align 1 _Z18convertToGreyScalePiPdiddd_param_1,
	.param .u32 _Z18convertToGreyScalePiPdiddd_param_2,
	.param .f64 _Z18convertToGreyScalePiPdiddd_param_3,
	.param .f64 _Z18convertToGreyScalePiPdiddd_param_4,
	.param .f64 _Z18convertToGreyScalePiPdiddd_param_5
)
{
	.reg .pred 	%p<2>;
	.reg .b32 	%r<16>;
	.reg .b64 	%rd<9>;
	.reg .b64 	%fd<10>;

	ld.param.u64 	%rd1, [_Z18convertToGreyScalePiPdiddd_param_0];
	ld.param.u64 	%rd2, [_Z18convertToGreyScalePiPdiddd_param_1];
	ld.param.u32 	%r2, [_Z18convertToGreyScalePiPdiddd_param_2];
	ld.param.f64 	%fd1, [_Z18convertToGreyScalePiPdiddd_param_3];
	ld.param.f64 	%fd2, [_Z18convertToGreyScalePiPdiddd_param_4];
	ld.param.f64 	%fd3, [_Z18convertToGreyScalePiPdiddd_param_5];
	mov.u32 	%r3, %ctaid.y;
	mov.u32 	%r4, %ctaid.x;
	mov.u32 	%r5, %ntid.y;
	mov.u32 	%r6, %tid.y;
	mad.lo.s32 	%r7, %r4, %r5, %r6;
	mov.u32 	%r8, %ntid.x;
	mov.u32 	%r9, %tid.x;
	mad.lo.s32 	%r10, %r3, %r8, %r9;
	mad.lo.s32 	%r1, %r2, %r7, %r10;
	mul.lo.s32 	%r11, %r2, %r2;
	setp.ge.s32 	%p1, %r1, %r11;
	@%p1 bra 	$L__BB0_2;
	cvta.to.global.u64 	%rd3, %rd1;
	cvta.to.global.u64 	%rd4, %rd2;
	mul.lo.s32 	%r12, %r1, 3;
	mul.wide.s32 	%rd5, %r12, 4;
	add.s64 	%rd6, %rd3, %rd5;
	ld.global.u32 	%r13, [%rd6];
	cvt.rn.f64.s32 	%fd4, %r13;
	ld.global.u32 	%r14, [%rd6+4];
	cvt.rn.f64.s32 	%fd5, %r14;
	mul.f64 	%fd6, %fd2, %fd5;
	fma.rn.f64 	%fd7, %fd1, %fd4, %fd6;
	ld.global.u32 	%r15, [%rd6+8];
	cvt.rn.f64.s32 	%fd8, %r15;
	fma.rn.f64 	%fd9, %fd3, %fd8, %fd7;
	mul.wide.s32 	%rd7, %r1, 8;
	add.s64 	%rd8, %rd4, %rd7;
	st.global.f64 	[%rd8], %fd9;
$L__BB0_2:
	ret;

}


// ===== COMPILED SASS (sm_100) =====

	.target	sm_100

	.elftype	@"ET_EXEC"


//--------------------- .note.nv.tkinfo           --------------------------
	.section	.note.nv.tkinfo,"",@"SHT_NOTE"
	.sectionflags	@"SHF_NOTE_NV_TKINFO"
	.tkinfo
        /*0018*/ 	.word	0x00000002
        /*0030*/ 	.string	""
        /*0030*/ 	.string	"ptxas"
        /*0030*/ 	.string	"Cuda compilation tools, release 13.0, V13.0.88"
        /*0030*/ 	.string	"Build cuda_13.0.r13.0/compiler.36424714_0"
        /*0030*/ 	.string	"-arch sm_100 -m 64 "



//--------------------- .note.nv.cuinfo           --------------------------
	.section	.note.nv.cuinfo,"",@"SHT_NOTE"
	.sectionflags	@"SHF_NOTE_NV_CUINFO"
        /*0018*/ 	.short	0x0002
        /*001a*/ 	.short	0x0064
        /*001c*/ 	.short	0x0082
	.zero		2


//--------------------- .nv.info                  --------------------------
	.section	.nv.info,"",@"SHT_CUDA_INFO"
	.align	4


	//----- nvinfo : EIATTR_REGCOUNT
	.align		4
        /*0000*/ 	.byte	0x04, 0x2f
        /*0002*/ 	.short	(.L_1 - .L_0)
	.align		4
.L_0:
        /*0004*/ 	.word	index@(_Z18convertToGreyScalePiPdiddd)
        /*0008*/ 	.word	0x00000010


	//----- nvinfo : EIATTR_FRAME_SIZE
	.align		4
.L_1:
        /*000c*/ 	.byte	0x04, 0x11
        /*000e*/ 	.short	(.L_3 - .L_2)
	.align		4
.L_2:
        /*0010*/ 	.word	index@(_Z18convertToGreyScalePiPdiddd)
        /*0014*/ 	.word	0x00000000


	//----- nvinfo : EIATTR_MIN_STACK_SIZE
	.align		4
.L_3:
        /*0018*/ 	.byte	0x04, 0x12
        /*001a*/ 	.short	(.L_5 - .L_4)
	.align		4
.L_4:
        /*001c*/ 	.word	index@(_Z18convertToGreyScalePiPdiddd)
        /*0020*/ 	.word	0x00000000
.L_5:


//--------------------- .nv.compat                --------------------------
	.section	.nv.compat,"",@"SHT_CUDA_COMPAT_INFO"
	.align	4
        /*0000*/ 	.byte	0x02, 0x09, 0x00, 0x00, 0x02, 0x02, 0x01, 0x00, 0x02, 0x05, 0x05, 0x00, 0x03, 0x07, 0x01, 0x01
        /*0010*/ 	.byte	0x02, 0x03, 0x00, 0x00, 0x02, 0x06, 0x01, 0x00, 0x04, 0x0b, 0x08, 0x00, 0x01, 0x00, 0x00, 0x00
        /*0020*/ 	.byte	0x00, 0x00, 0x00, 0x00


//--------------------- .nv.info._Z18convertToGreyScalePiPdiddd --------------------------
	.section	.nv.info._Z18convertToGreyScalePiPdiddd,"",@"SHT_CUDA_INFO"
	.sectionflags	@""
	.align	4


	//----- nvinfo : EIATTR_CUDA_API_VERSION
	.align		4
        /*0000*/ 	.byte	0x04, 0x37
        /*0002*/ 	.short	(.L_7 - .L_6)
.L_6:
        /*0004*/ 	.word	0x00000082


	//----- nvinfo : EIATTR_KPARAM_INFO
	.align		4
.L_7:
        /*0008*/ 	.byte	0x04, 0x17
        /*000a*/ 	.short	(.L_9 - .L_8)
.L_8:
        /*000c*/ 	.word	0x00000000
        /*0010*/ 	.short	0x0005
        /*0012*/ 	.short	0x0028
        /*0014*/ 	.byte	0x00, 0xf0, 0x21, 0x00


	//----- nvinfo : EIATTR_KPARAM_INFO
	.align		4
.L_9:
        /*0018*/ 	.byte	0x04, 0x17
        /*001a*/ 	.short	(.L_11 - .L_10)
.L_10:
        /*001c*/ 	.word	0x00000000
        /*0020*/ 	.short	0x0004
        /*0022*/ 	.short	0x0020
        /*0024*/ 	.byte	0x00, 0xf0, 0x21, 0x00


	//----- nvinfo : EIATTR_KPARAM_INFO
	.align		4
.L_11:
        /*0028*/ 	.byte	0x04, 0x17
        /*002a*/ 	.short	(.L_13 - .L_12)
.L_12:
        /*002c*/ 	.word	0x00000000
        /*0030*/ 	.short	0x0003
        /*0032*/ 	.short	0x0018
        /*0034*/ 	.byte	0x00, 0xf0, 0x21, 0x00


	//----- nvinfo : EIATTR_KPARAM_INFO
	.align		4
.L_13:
        /*0038*/ 	.byte	0x04, 0x17
        /*003a*/ 	.short	(.L_15 - .L_14)
.L_14:
        /*003c*/ 	.word	0x00000000
        /*0040*/ 	.short	0x0002
        /*0042*/ 	.short	0x0010
        /*0044*/ 	.byte	0x00, 0xf0, 0x11, 0x00


	//----- nvinfo : EIATTR_KPARAM_INFO
	.align		4
.L_15:
        /*0048*/ 	.byte	0x04, 0x17
        /*004a*/ 	.short	(.L_17 - .L_16)
.L_16:
        /*004c*/ 	.word	0x00000000
        /*0050*/ 	.short	0x0001
        /*0052*/ 	.short	0x0008
        /*0054*/ 	.byte	0x00, 0xf5, 0x21, 0x00


	//----- nvinfo : EIATTR_KPARAM_INFO
	.align		4
.L_17:
        /*0058*/ 	.byte	0x04, 0x17
        /*005a*/ 	.short	(.L_19 - .L_18)
.L_18:
        /*005c*/ 	.word	0x00000000
        /*0060*/ 	.short	0x0000
        /*0062*/ 	.short	0x0000
        /*0064*/ 	.byte	0x00, 0xf5, 0x21, 0x00


	//----- nvinfo : EIATTR_SPARSE_MMA_MASK
	.align		4
.L_19:
        /*0068*/ 	.byte	0x03, 0x50
        /*006a*/ 	.short	0x0000


	//----- nvinfo : EIATTR_MAXREG_COUNT
	.align		4
        /*006c*/ 	.byte	0x03, 0x1b
        /*006e*/ 	.short	0x00ff


	//----- nvinfo : EIATTR_MERCURY_ISA_VERSION
	.align		4
        /*0070*/ 	.byte	0x03, 0x5f
        /*0072*/ 	.short	0x0101


	//----- nvinfo : EIATTR_VRC_CTA_INIT_COUNT
	.align		4
        /*0074*/ 	.byte	0x02, 0x4a
	.zero		1
	.zero		1


	//----- nvinfo : EIATTR_EXIT_INSTR_OFFSETS
	.align		4
        /*0078*/ 	.byte	0x04, 0x1c
        /*007a*/ 	.short	(.L_21 - .L_20)


	//   ....[0]....
.L_20:
        /*007c*/ 	.word	0x000000d0


	//   ....[1]....
        /*0080*/ 	.word	0x00000200


	//----- nvinfo : EIATTR_CBANK_PARAM_SIZE
	.align		4
.L_21:
        /*0084*/ 	.byte	0x03, 0x19
        /*0086*/ 	.short	0x0030


	//----- nvinfo : EIATTR_PARAM_CBANK
	.align		4
        /*0088*/ 	.byte	0x04, 0x0a
        /*008a*/ 	.short	(.L_23 - .L_22)
	.align		4
.L_22:
        /*008c*/ 	.word	index@(.nv.constant0._Z18convertToGreyScalePiPdiddd)
        /*0090*/ 	.short	0x0380
        /*0092*/ 	.short	0x0030


	//----- nvinfo : EIATTR_SW_WAR
	.align		4
.L_23:
        /*0094*/ 	.byte	0x04, 0x36
        /*0096*/ 	.short	(.L_25 - .L_24)
.L_24:
        /*0098*/ 	.word	0x00000008
.L_25:


//--------------------- .nv.callgraph             --------------------------
	.section	.nv.callgraph,"",@"SHT_CUDA_CALLGRAPH"
	.align	4
	.sectionentsize	8
	.align		4
        /*0000*/ 	.word	0x00000000
	.align		4
        /*0004*/ 	.word	0xffffffff
	.align		4
        /*0008*/ 	.word	0x00000000
	.align		4
        /*000c*/ 	.word	0xfffffffe
	.align		4
        /*0010*/ 	.word	0x00000000
	.align		4
        /*0014*/ 	.word	0xfffffffd
	.align		4
        /*0018*/ 	.word	0x00000000
	.align		4
        /*001c*/ 	.word	0xfffffffc


//--------------------- .text._Z18convertToGreyScalePiPdiddd --------------------------
	.section	.text._Z18convertToGreyScalePiPdiddd,"ax",@progbits
	.align	128
        .global         _Z18convertToGreyScalePiPdiddd
        .type           _Z18convertToGreyScalePiPdiddd,@function
        .size           _Z18convertToGreyScalePiPdiddd,(.L_x_1 - _Z18convertToGreyScalePiPdiddd)
        .other          _Z18convertToGreyScalePiPdiddd,@"STO_CUDA_ENTRY STV_DEFAULT"
_Z18convertToGreyScalePiPdiddd:
.text._Z18convertToGreyScalePiPdiddd:
[----:B------:R-:W-:Y:S01]  /*0000*/  LDC R1, c[0x0][0x37c] ;  /* 0x0000df00ff017b82 */ /* 0x000fe20000000800 */
[----:B------:R-:W0:Y:S07]  /*0010*/  S2R R3, SR_TID.Y ;  /* 0x0000000000037919 */ /* 0x000e2e0000002200 */
[----:B------:R-:W0:Y:S01]  /*0020*/  S2UR UR5, SR_CTAID.X ;  /* 0x00000000000579c3 */ /* 0x000e220000002500 */
[----:B------:R-:W1:Y:S01]  /*0030*/  LDCU UR6, c[0x0][0x390] ;  /* 0x00007200ff0677ac */ /* 0x000e620008000800 */
[----:B------:R-:W2:Y:S06]  /*0040*/  S2R R5, SR_TID.X ;  /* 0x0000000000057919 */ /* 0x000eac0000002100 */
[----:B------:R-:W0:Y:S08]  /*0050*/  LDC R0, c[0x0][0x364] ;  /* 0x0000d900ff007b82 */ /* 0x000e300000000800 */
[----:B------:R-:W2:Y:S08]  /*0060*/  S2UR UR4, SR_CTAID.Y ;  /* 0x00000000000479c3 */ /* 0x000eb00000002600 */
[----:B------:R-:W2:Y:S01]  /*0070*/  LDC R2, c[0x0][0x360] ;  /* 0x0000d800ff027b82 */ /* 0x000ea20000000800 */
[----:B0-----:R-:W-:-:S02]  /*0080*/  IMAD R0, R0, UR5, R3 ;  /* 0x0000000500007c24 */ /* 0x001fc4000f8e0203 */
[----:B--2---:R-:W-:Y:S01]  /*0090*/  IMAD R3, R2, UR4, R5 ;  /* 0x0000000402037c24 */ /* 0x004fe2000f8e0205 */
[----:B-1----:R-:W-:-:S03]  /*00a0*/  UIMAD UR4, UR6, UR6, URZ ;  /* 0x00000006060472a4 */ /* 0x002fc6000f8e02ff */
[----:B------:R-:W-:-:S05]  /*00b0*/  IMAD R13, R0, UR6, R3 ;  /* 0x00000006000d7c24 */ /* 0x000fca000f8e0203 */
[----:B------:R-:W-:-:S13]  /*00c0*/  ISETP.GE.AND P0, PT, R13, UR4, PT ;  /* 0x000000040d007c0c */ /* 0x000fda000bf06270 */
[----:B------:R-:W-:Y:S05]  /*00d0*/  @P0 EXIT ;  /* 0x000000000000094d */ /* 0x000fea0003800000 */
[----:B------:R-:W0:Y:S01]  /*00e0*/  LDC.64 R2, c[0x0][0x380] ;  /* 0x0000e000ff027b82 */ /* 0x000e220000000a00 */
[----:B------:R-:W1:Y:S01]  /*00f0*/  LDCU.64 UR4, c[0x0][0x358] ;  /* 0x00006b00ff0477ac */ /* 0x000e620008000a00 */
[----:B------:R-:W-:Y:S01]  /*0100*/  LEA R5, R13, R13, 0x1 ;  /* 0x0000000d0d057211 */ /* 0x000fe200078e08ff */
[----:B------:R-:W2:Y:S05]  /*0110*/  LDCU.128 UR8, c[0x0][0x3a0] ;  /* 0x00007400ff0877ac */ /* 0x000eaa0008000c00 */
[----:B------:R-:W3:Y:S01]  /*0120*/  LDC.64 R10, c[0x0][0x388] ;  /* 0x0000e200ff0a7b82 */ /* 0x000ee20000000a00 */
[----:B------:R-:W4:Y:S01]  /*0130*/  LDCU.64 UR6, c[0x0][0x398] ;  /* 0x00007300ff0677ac */ /* 0x000f220008000a00 */
[----:B0-----:R-:W-:-:S05]  /*0140*/  IMAD.WIDE R2, R5, 0x4, R2 ;  /* 0x0000000405027825 */ /* 0x001fca00078e0202 */
[----:B-1----:R-:W5:Y:S04]  /*0150*/  LDG.E R12, desc[UR4][R2.64+0x4] ;  /* 0x00000404020c7981 */ /* 0x002f68000c1e1900 */
[----:B------:R-:W2:Y:S04]  /*0160*/  LDG.E R0, desc[UR4][R2.64] ;  /* 0x0000000402007981 */ /* 0x000ea8000c1e1900 */
[----:B------:R-:W4:Y:S01]  /*0170*/  LDG.E R8, desc[UR4][R2.64+0x8] ;  /* 0x0000080402087981 */ /* 0x000f22000c1e1900 */
[----:B-----5:R-:W0:Y:S08]  /*0180*/  I2F.F64 R6, R12 ;  /* 0x0000000c00067312 */ /* 0x020e300000201c00 */
[----:B--2---:R-:W1:Y:S01]  /*0190*/  I2F.F64 R4, R0 ;  /* 0x0000000000047312 */ /* 0x004e620000201c00 */
[----:B0-----:R-:W-:-:S07]  /*01a0*/  DMUL R6, R6, UR8 ;  /* 0x0000000806067c28 */ /* 0x001fce0008000000 */
[----:B----4-:R-:W0:Y:S01]  /*01b0*/  I2F.F64 R8, R8 ;  /* 0x0000000800087312 */ /* 0x010e220000201c00 */
[----:B-1----:R-:W-:Y:S01]  /*01c0*/  DFMA R4, R4, UR6, R6 ;  /* 0x0000000604047c2b */ /* 0x002fe20008000006 */
[----:B---3--:R-:W-:-:S07]  /*01d0*/  IMAD.WIDE R6, R13, 0x8, R10 ;  /* 0x000000080d067825 */ /* 0x008fce00078e020a */
[----:B0-----:R-:W-:-:S07]  /*01e0*/  DFMA R4, R8, UR10, R4 ;  /* 0x0000000a08047c2b */ /* 0x001fce0008000004 */
[----:B------:R-:W-:Y:S01]  /*01f0*/  STG.E.64 desc[UR4][R6.64], R4 ;  /* 0x0000000406007986 */ /* 0x000fe2000c101b04 */
[----:B------:R-:W-:Y:S05]  /*0200*/  EXIT ;  /* 0x000000000000794d */ /* 0x000fea0003800000 */
.L_x_0:
[----:B------:R-:W-:-:S00]  /*0210*/  BRA `(.L_x_0) ;  /* 0xfffffffc00fc7947 */ /* 0x000fc0000383ffff */
[----:B------:R-:W-:-:S00]  /*0220*/  NOP ;  /* 0x0000000000007918 */ /* 0x000fc00000000000 */
        /* <DEDUP_REMOVED lines=13> */
.L_x_1:


//--------------------- .nv.shared.reserved.0     --------------------------
	.section	.nv.shared.reserved.0,"aw",@nobits
	.weak		__nv_reservedSMEM_offset_0_alias
	.size		__nv_reservedSMEM_offset_0_alias, 0, 64
	.other		__nv_reservedSMEM_offset_0_alias,@"STO_CUDA_RESERVED_SHARED STV_DEFAULT"
__nv_reservedSMEM_offset_0_alias:
	.zero		0
	.zero		64


//--------------------- .nv.constant0._Z18convertToGreyScalePiPdiddd --------------------------
	.section	.nv.constant0._Z18convertToGreyScalePiPdiddd,"a",@progbits
	.sectionflags	@""
	.align	4
.nv.constant0._Z18convertToGreyScalePiPdiddd:
	.zero		944


//--------------------- SYMBOLS --------------------------

	.type		.nv.reservedSmem.offset0,@object
	.size		.nv.reservedSmem.offset0,0x4
